//
// Generated by NVIDIA NVVM Compiler
//
// Compiler Build ID: CL-36424714
// Cuda compilation tools, release 13.0, V13.0.88
// Based on NVVM 20.0.0
//

.version 9.0
.target sm_100
.address_size 64

	// .globl	_Z17rgba_to_greyscalePK6uchar4Phii

.visible .entry _Z17rgba_to_greyscalePK6uchar4Phii(
	.param .u64 .ptr .align 1 _Z17rgba_to_greyscalePK6uchar4Phii_param_0,
	.param .u64 .ptr .align 1 _Z17rgba_to_greyscalePK6uchar4Phii_param_1,
	.param .u32 _Z17rgba_to_greyscalePK6uchar4Phii_param_2,
	.param .u32 _Z17rgba_to_greyscalePK6uchar4Phii_param_3
)
{
	.reg .b16 	%rs<7>;
	.reg .b32 	%r<10>;
	.reg .b32 	%f<7>;
	.reg .b64 	%rd<9>;

	ld.param.u64 	%rd1, [_Z17rgba_to_greyscalePK6uchar4Phii_param_0];
	ld.param.u64 	%rd2, [_Z17rgba_to_greyscalePK6uchar4Phii_param_1];
	ld.param.u32 	%r1, [_Z17rgba_to_greyscalePK6uchar4Phii_param_3];
	cvta.to.global.u64 	%rd3, %rd2;
	cvta.to.global.u64 	%rd4, %rd1;
	mov.u32 	%r2, %ctaid.x;
	mov.u32 	%r3, %ctaid.y;
	mad.lo.s32 	%r4, %r1, %r2, %r3;
	cvt.u64.u32 	%rd5, %r4;
	mul.wide.u32 	%rd6, %r4, 4;
	add.s64 	%rd7, %rd4, %rd6;
	.pragma "used_bytes_mask 7";
	ld.global.u32 	%r5, [%rd7];
	bfe.u32 	%r6, %r5, 0, 8;
	cvt.u16.u32 	%rs1, %r6;
	and.b16  	%rs2, %rs1, 255;
	bfe.u32 	%r7, %r5, 8, 8;
	cvt.u16.u32 	%rs3, %r7;
	and.b16  	%rs4, %rs3, 255;
	bfe.u32 	%r8, %r5, 16, 8;
	cvt.u16.u32 	%rs5, %r8;
	and.b16  	%rs6, %rs5, 255;
	cvt.rn.f32.u16 	%f1, %rs2;
	cvt.rn.f32.u16 	%f2, %rs4;
	cvt.rn.f32.u16 	%f3, %rs6;
	mul.f32 	%f4, %f2, 0f3F1645A2;
	fma.rn.f32 	%f5, %f1, 0f3E991687, %f4;
	fma.rn.f32 	%f6, %f3, 0f3DE978D5, %f5;
	cvt.rzi.u32.f32 	%r9, %f6;
	add.s64 	%rd8, %rd3, %rd5;
	st.global.u8 	[%rd8], %r9;
	ret;

}


// ===== COMPILED SASS (sm_100) =====

	.target	sm_100

	.elftype	@"ET_EXEC"


//--------------------- .note.nv.tkinfo           --------------------------
	.section	.note.nv.tkinfo,"",@"SHT_NOTE"
	.sectionflags	@"SHF_NOTE_NV_TKINFO"
	.tkinfo
        /*0018*/ 	.word	0x00000002
        /*0030*/ 	.string	""
        /*0030*/ 	.string	"ptxas"
        /*0030*/ 	.string	"Cuda compilation tools, release 13.0, V13.0.88"
        /*0030*/ 	.string	"Build cuda_13.0.r13.0/compiler.36424714_0"
        /*0030*/ 	.string	"-arch sm_100 -m 64 "



//--------------------- .note.nv.cuinfo           --------------------------
	.section	.note.nv.cuinfo,"",@"SHT_NOTE"
	.sectionflags	@"SHF_NOTE_NV_CUINFO"
        /*0018*/ 	.short	0x0002
        /*001a*/ 	.short	0x0064
        /*001c*/ 	.short	0x0082
	.zero		2


//--------------------- .nv.info                  --------------------------
	.section	.nv.info,"",@"SHT_CUDA_INFO"
	.align	4


	//----- nvinfo : EIATTR_REGCOUNT
	.align		4
        /*0000*/ 	.byte	0x04, 0x2f
        /*0002*/ 	.short	(.L_1 - .L_0)
	.align		4
.L_0:
        /*0004*/ 	.word	index@(_Z17rgba_to_greyscalePK6uchar4Phii)
        /*0008*/ 	.word	0x0000000a


	//----- nvinfo : EIATTR_FRAME_SIZE
	.align		4
.L_1:
        /*000c*/ 	.byte	0x04, 0x11
        /*000e*/ 	.short	(.L_3 - .L_2)
	.align		4
.L_2:
        /*0010*/ 	.word	index@(_Z17rgba_to_greyscalePK6uchar4Phii)
        /*0014*/ 	.word	0x00000000


	//----- nvinfo : EIATTR_MIN_STACK_SIZE
	.align		4
.L_3:
        /*0018*/ 	.byte	0x04, 0x12
        /*001a*/ 	.short	(.L_5 - .L_4)
	.align		4
.L_4:
        /*001c*/ 	.word	index@(_Z17rgba_to_greyscalePK6uchar4Phii)
        /*0020*/ 	.word	0x00000000
.L_5:


//--------------------- .nv.compat                --------------------------
	.section	.nv.compat,"",@"SHT_CUDA_COMPAT_INFO"
	.align	4
        /*0000*/ 	.byte	0x02, 0x09, 0x00, 0x00, 0x02, 0x02, 0x01, 0x00, 0x02, 0x05, 0x05, 0x00, 0x03, 0x07, 0x01, 0x01
        /*0010*/ 	.byte	0x02, 0x03, 0x00, 0x00, 0x02, 0x06, 0x01, 0x00, 0x04, 0x0b, 0x08, 0x00, 0x09, 0x00, 0x00, 0x00
        /*0020*/ 	.byte	0x00, 0x00, 0x00, 0x00


//--------------------- .nv.info._Z17rgba_to_greyscalePK6uchar4Phii --------------------------
	.section	.nv.info._Z17rgba_to_greyscalePK6uchar4Phii,"",@"SHT_CUDA_INFO"
	.sectionflags	@""
	.align	4


	//----- nvinfo : EIATTR_CUDA_API_VERSION
	.align		4
        /*0000*/ 	.byte	0x04, 0x37
        /*0002*/ 	.short	(.L_7 - .L_6)
.L_6:
        /*0004*/ 	.word	0x00000082


	//----- nvinfo : EIATTR_KPARAM_INFO
	.align		4
.L_7:
        /*0008*/ 	.byte	0x04, 0x17
        /*000a*/ 	.short	(.L_9 - .L_8)
.L_8:
        /*000c*/ 	.word	0x00000000
        /*0010*/ 	.short	0x0003
        /*0012*/ 	.short	0x0014
        /*0014*/ 	.byte	0x00, 0xf0, 0x11, 0x00


	//----- nvinfo : EIATTR_KPARAM_INFO
	.align		4
.L_9:
        /*0018*/ 	.byte	0x04, 0x17
        /*001a*/ 	.short	(.L_11 - .L_10)
.L_10:
        /*001c*/ 	.word	0x00000000
        /*0020*/ 	.short	0x0002
        /*0022*/ 	.short	0x0010
        /*0024*/ 	.byte	0x00, 0xf0, 0x11, 0x00


	//----- nvinfo : EIATTR_KPARAM_INFO
	.align		4
.L_11:
        /*0028*/ 	.byte	0x04, 0x17
        /*002a*/ 	.short	(.L_13 - .L_12)
.L_12:
        /*002c*/ 	.word	0x00000000
        /*0030*/ 	.short	0x0001
        /*0032*/ 	.short	0x0008
        /*0034*/ 	.byte	0x00, 0xf5, 0x21, 0x00


	//----- nvinfo : EIATTR_KPARAM_INFO
	.align		4
.L_13:
        /*0038*/ 	.byte	0x04, 0x17
        /*003a*/ 	.short	(.L_15 - .L_14)
.L_14:
        /*003c*/ 	.word	0x00000000
        /*0040*/ 	.short	0x0000
        /*0042*/ 	.short	0x0000
        /*0044*/ 	.byte	0x00, 0xf5, 0x21, 0x00


	//----- nvinfo : EIATTR_SPARSE_MMA_MASK
	.align		4
.L_15:
        /*0048*/ 	.byte	0x03, 0x50
        /*004a*/ 	.short	0x0000


	//----- nvinfo : EIATTR_MAXREG_COUNT
	.align		4
        /*004c*/ 	.byte	0x03, 0x1b
        /*004e*/ 	.short	0x00ff


	//----- nvinfo : EIATTR_MERCURY_ISA_VERSION
	.align		4
        /*0050*/ 	.byte	0x03, 0x5f
        /*0052*/ 	.short	0x0101


	//----- nvinfo : EIATTR_UNUSED_LOAD_BYTE_OFFSET
	.align		4
        /*0054*/ 	.byte	0x04, 0x44
        /*0056*/ 	.short	(.L_17 - .L_16)


	//   ....[0]....
.L_16:
        /*0058*/ 	.word	0x00000090
        /*005c*/ 	.word	0x00000007


	//----- nvinfo : EIATTR_VRC_CTA_INIT_COUNT
	.align		4
.L_17:
        /*0060*/ 	.byte	0x02, 0x4a
	.zero		1
	.zero		1


	//----- nvinfo : EIATTR_EXIT_INSTR_OFFSETS
	.align		4
        /*0064*/ 	.byte	0x04, 0x1c
        /*0066*/ 	.short	(.L_19 - .L_18)


	//   ....[0]....
.L_18:
        /*0068*/ 	.word	0x00000170


	//----- nvinfo : EIATTR_CBANK_PARAM_SIZE
	.align		4
.L_19:
        /*006c*/ 	.byte	0x03, 0x19
        /*006e*/ 	.short	0x0018


	//----- nvinfo : EIATTR_PARAM_CBANK
	.align		4
        /*0070*/ 	.byte	0x04, 0x0a
        /*0072*/ 	.short	(.L_21 - .L_20)
	.align		4
.L_20:
        /*0074*/ 	.word	index@(.nv.constant0._Z17rgba_to_greyscalePK6uchar4Phii)
        /*0078*/ 	.short	0x0380
        /*007a*/ 	.short	0x0018


	//----- nvinfo : EIATTR_SW_WAR
	.align		4
.L_21:
        /*007c*/ 	.byte	0x04, 0x36
        /*007e*/ 	.short	(.L_23 - .L_22)
.L_22:
        /*0080*/ 	.word	0x00000008
.L_23:


//--------------------- .nv.callgraph             --------------------------
	.section	.nv.callgraph,"",@"SHT_CUDA_CALLGRAPH"
	.align	4
	.sectionentsize	8
	.align		4
        /*0000*/ 	.word	0x00000000
	.align		4
        /*0004*/ 	.word	0xffffffff
	.align		4
        /*0008*/ 	.word	0x00000000
	.align		4
        /*000c*/ 	.word	0xfffffffe
	.align		4
        /*0010*/ 	.word	0x00000000
	.align		4
        /*0014*/ 	.word	0xfffffffd
	.align		4
        /*0018*/ 	.word	0x00000000
	.align		4
        /*001c*/ 	.word	0xfffffffc


//--------------------- .text._Z17rgba_to_greyscalePK6uchar4Phii --------------------------
	.section	.text._Z17rgba_to_greyscalePK6uchar4Phii,"ax",@progbits
	.align	128
        .global         _Z17rgba_to_greyscalePK6uchar4Phii
        .type           _Z17rgba_to_greyscalePK6uchar4Phii,@function
        .size           _Z17rgba_to_greyscalePK6uchar4Phii,(.L_x_1 - _Z17rgba_to_greyscalePK6uchar4Phii)
        .other          _Z17rgba_to_greyscalePK6uchar4Phii,@"STO_CUDA_ENTRY STV_DEFAULT"
_Z17rgba_to_greyscalePK6uchar4Phii:
.text._Z17rgba_to_greyscalePK6uchar4Phii:
[----:B------:R-:W-:Y:S01]  /*0000*/  LDC R1, c[0x0][0x37c] ;  /* 0x0000df00ff017b82 */ /* 0x000fe20000000800 */
[----:B------:R-:W0:Y:S07]  /*0010*/  S2R R5, SR_CTAID.Y ;  /* 0x0000000000057919 */ /* 0x000e2e0000002600 */
[----:B------:R-:W0:Y:S01]  /*0020*/  S2UR UR6, SR_CTAID.X ;  /* 0x00000000000679c3 */ /* 0x000e220000002500 */
[----:B------:R-:W1:Y:S07]  /*0030*/  LDCU.64 UR4, c[0x0][0x358] ;  /* 0x00006b00ff0477ac */ /* 0x000e6e0008000a00 */
[----:B------:R-:W0:Y:S08]  /*0040*/  LDC R0, c[0x0][0x394] ;  /* 0x0000e500ff007b82 */ /* 0x000e300000000800 */
[----:B------:R-:W2:Y:S01]  /*0050*/  LDC.64 R2, c[0x0][0x380] ;  /* 0x0000e000ff027b82 */ /* 0x000ea20000000a00 */
[----:B0-----:R-:W-:Y:S01]  /*0060*/  IMAD R5, R0, UR6, R5 ;  /* 0x0000000600057c24 */ /* 0x001fe2000f8e0205 */
[----:B------:R-:W0:Y:S03]  /*0070*/  LDCU.64 UR6, c[0x0][0x388] ;  /* 0x00007100ff0677ac */ /* 0x000e260008000a00 */
[----:B--2---:R-:W-:-:S06]  /*0080*/  IMAD.WIDE.U32 R2, R5, 0x4, R2 ;  /* 0x0000000405027825 */ /* 0x004fcc00078e0002 */
[----:B-1----:R-:W2:Y:S02]  /*0090*/  LDG.E R2, desc[UR4][R2.64] ;  /* 0x0000000402027981 */ /* 0x002ea4000c1e1900 */
[C---:B--2---:R-:W-:Y:S02]  /*00a0*/  PRMT R4, R2.reuse, 0x7771, RZ ;  /* 0x0000777102047816 */ /* 0x044fe400000000ff */
[C---:B------:R-:W-:Y:S02]  /*00b0*/  PRMT R0, R2.reuse, 0x7770, RZ ;  /* 0x0000777002007816 */ /* 0x040fe400000000ff */
[----:B------:R-:W-:Y:S02]  /*00c0*/  I2FP.F32.U32 R6, R4 ;  /* 0x0000000400067245 */ /* 0x000fe40000201000 */
[----:B------:R-:W-:Y:S02]  /*00d0*/  PRMT R4, R2, 0x7772, RZ ;  /* 0x0000777202047816 */ /* 0x000fe400000000ff */
[----:B------:R-:W-:Y:S01]  /*00e0*/  I2FP.F32.U32 R0, R0 ;  /* 0x0000000000007245 */ /* 0x000fe20000201000 */
[----:B------:R-:W-:Y:S01]  /*00f0*/  FMUL R7, R6, 0.58700001239776611328 ;  /* 0x3f1645a206077820 */ /* 0x000fe20000400000 */
[----:B------:R-:W-:-:S02]  /*0100*/  I2FP.F32.U32 R4, R4 ;  /* 0x0000000400047245 */ /* 0x000fc40000201000 */
[----:B0-----:R-:W-:Y:S01]  /*0110*/  IADD3 R2, P0, PT, R5, UR6, RZ ;  /* 0x0000000605027c10 */ /* 0x001fe2000ff1e0ff */
[----:B------:R-:W-:-:S04]  /*0120*/  FFMA R7, R0, 0.29899999499320983887, R7 ;  /* 0x3e99168700077823 */ /* 0x000fc80000000007 */
[----:B------:R-:W-:Y:S01]  /*0130*/  FFMA R4, R4, 0.11400000005960464478, R7 ;  /* 0x3de978d504047823 */ /* 0x000fe20000000007 */
[----:B------:R-:W-:-:S03]  /*0140*/  IMAD.X R3, RZ, RZ, UR7, P0 ;  /* 0x00000007ff037e24 */ /* 0x000fc600080e06ff */
[----:B------:R-:W0:Y:S02]  /*0150*/  F2I.U32.TRUNC.NTZ R7, R4 ;  /* 0x0000000400077305 */ /* 0x000e24000020f000 */
[----:B0-----:R-:W-:Y:S01]  /*0160*/  STG.E.U8 desc[UR4][R2.64], R7 ;  /* 0x0000000702007986 */ /* 0x001fe2000c101104 */
[----:B------:R-:W-:Y:S05]  /*0170*/  EXIT ;  /* 0x000000000000794d */ /* 0x000fea0003800000 */
.L_x_0:
[----:B------:R-:W-:-:S00]  /*0180*/  BRA `(.L_x_0) ;  /* 0xfffffffc00fc7947 */ /* 0x000fc0000383ffff */
[----:B------:R-:W-:-:S00]  /*0190*/  NOP ;  /* 0x0000000000007918 */ /* 0x000fc00000000000 */
        /* <DEDUP_REMOVED lines=14> */
.L_x_1:


//--------------------- .nv.shared.reserved.0     --------------------------
	.section	.nv.shared.reserved.0,"aw",@nobits
	.weak		__nv_reservedSMEM_offset_0_alias
	.size		__nv_reservedSMEM_offset_0_alias, 0, 64
	.other		__nv_reservedSMEM_offset_0_alias,@"STO_CUDA_RESERVED_SHARED STV_DEFAULT"
__nv_reservedSMEM_offset_0_alias:
	.zero		0
	.zero		64


//--------------------- .nv.constant0._Z17rgba_to_greyscalePK6uchar4Phii --------------------------
	.section	.nv.constant0._Z17rgba_to_greyscalePK6uchar4Phii,"a",@progbits
	.sectionflags	@""
	.align	4
.nv.constant0._Z17rgba_to_greyscalePK6uchar4Phii:
	.zero		920


//--------------------- SYMBOLS --------------------------

	.type		.nv.reservedSmem.offset0,@object
	.size		.nv.reservedSmem.offset0,0x4
